//
// Generated by NVIDIA NVVM Compiler
//
// Compiler Build ID: CL-36424714
// Cuda compilation tools, release 13.0, V13.0.88
// Based on NVVM 20.0.0
//

.version 9.0
.target sm_100
.address_size 64

	// .globl	_Z14stencil_kernelPfS_j
// _ZZ14stencil_kernelPfS_jE7iCurr_s has been demoted

.visible .entry _Z14stencil_kernelPfS_j(
	.param .u64 .ptr .align 1 _Z14stencil_kernelPfS_j_param_0,
	.param .u64 .ptr .align 1 _Z14stencil_kernelPfS_j_param_1,
	.param .u32 _Z14stencil_kernelPfS_j_param_2
)
{
	.reg .pred 	%p<76>;
	.reg .b32 	%r<79>;
	.reg .b32 	%f<96>;
	.reg .b64 	%rd<33>;
	// demoted variable
	.shared .align 4 .b8 _ZZ14stencil_kernelPfS_jE7iCurr_s[256];
	ld.param.u64 	%rd3, [_Z14stencil_kernelPfS_j_param_0];
	ld.param.u64 	%rd4, [_Z14stencil_kernelPfS_j_param_1];
	ld.param.u32 	%r17, [_Z14stencil_kernelPfS_j_param_2];
	cvta.to.global.u64 	%rd1, %rd4;
	cvta.to.global.u64 	%rd2, %rd3;
	mov.u32 	%r18, %ctaid.z;
	mul.lo.s32 	%r2, %r18, 6;
	mov.u32 	%r19, %ctaid.y;
	mov.u32 	%r3, %tid.y;
	mad.lo.s32 	%r20, %r19, 6, %r3;
	mov.u32 	%r21, %ctaid.x;
	mov.u32 	%r5, %tid.x;
	mad.lo.s32 	%r6, %r21, 6, %r5;
	setp.eq.s32 	%p3, %r18, 0;
	max.u32 	%r22, %r2, %r20;
	setp.ge.u32 	%p4, %r22, %r17;
	or.pred  	%p5, %p4, %p3;
	setp.lt.s32 	%p6, %r6, 0;
	or.pred  	%p7, %p6, %p5;
	setp.ge.u32 	%p8, %r6, %r17;
	shl.b32 	%r23, %r3, 5;
	mov.u32 	%r24, _ZZ14stencil_kernelPfS_jE7iCurr_s;
	add.s32 	%r25, %r24, %r23;
	shl.b32 	%r26, %r5, 2;
	add.s32 	%r7, %r25, %r26;
	or.pred  	%p9, %p8, %p7;
	@%p9 bra 	$L__BB0_2;
	add.s32 	%r27, %r2, -1;
	mad.lo.s32 	%r28, %r17, %r27, %r20;
	mad.lo.s32 	%r29, %r28, %r17, %r6;
	mul.wide.u32 	%rd5, %r29, 4;
	add.s64 	%rd6, %rd2, %rd5;
	ld.global.f32 	%f89, [%rd6];
	add.s32 	%r30, %r28, %r17;
	mad.lo.s32 	%r31, %r30, %r17, %r6;
	mul.wide.u32 	%rd7, %r31, 4;
	add.s64 	%rd8, %rd2, %rd7;
	ld.global.f32 	%f21, [%rd8];
	st.shared.f32 	[%r7], %f21;
$L__BB0_2:
	setp.lt.s32 	%p10, %r6, 0;
	bar.sync 	0;
	add.s32 	%r8, %r17, -1;
	setp.ne.s32 	%p11, %r20, 0;
	setp.lt.u32 	%p12, %r20, %r8;
	and.pred  	%p13, %p11, %p12;
	setp.gt.s32 	%p14, %r6, 0;
	and.pred  	%p15, %p13, %p14;
	setp.lt.u32 	%p16, %r6, %r8;
	and.pred  	%p1, %p15, %p16;
	setp.eq.s32 	%p17, %r5, 0;
	mov.u32 	%r33, %ntid.x;
	add.s32 	%r35, %r33, -1;
	setp.ge.u32 	%p18, %r5, %r35;
	setp.eq.s32 	%p19, %r3, 0;
	or.pred  	%p20, %p17, %p19;
	or.pred  	%p2, %p20, %p18;
	mov.u32 	%r36, %ntid.y;
	add.s32 	%r9, %r36, -1;
	add.s32 	%r10, %r2, 1;
	max.u32 	%r37, %r10, %r20;
	max.u32 	%r38, %r6, %r37;
	setp.ge.u32 	%p21, %r38, %r17;
	or.pred  	%p22, %p21, %p10;
	@%p22 bra 	$L__BB0_4;
	mad.lo.s32 	%r39, %r10, %r17, %r20;
	mad.lo.s32 	%r40, %r39, %r17, %r6;
	mul.wide.u32 	%rd9, %r40, 4;
	add.s64 	%rd10, %rd2, %rd9;
	ld.global.f32 	%f91, [%rd10];
$L__BB0_4:
	setp.ge.u32 	%p23, %r3, %r9;
	setp.ne.s32 	%p24, %r18, 0;
	bar.sync 	0;
	setp.lt.u32 	%p25, %r2, %r8;
	and.pred  	%p26, %p24, %p25;
	and.pred  	%p27, %p26, %p1;
	not.pred 	%p28, %p27;
	or.pred  	%p29, %p28, %p2;
	or.pred  	%p30, %p29, %p23;
	@%p30 bra 	$L__BB0_6;
	ld.shared.f32 	%f23, [%r7];
	ld.shared.f32 	%f24, [%r7+-4];
	ld.shared.f32 	%f25, [%r7+4];
	add.f32 	%f26, %f24, %f25;
	ld.shared.f32 	%f27, [%r7+-32];
	add.f32 	%f28, %f26, %f27;
	ld.shared.f32 	%f29, [%r7+32];
	add.f32 	%f30, %f28, %f29;
	add.f32 	%f31, %f89, %f30;
	add.f32 	%f32, %f91, %f31;
	fma.rn.f32 	%f33, %f32, 0f40000000, %f23;
	mad.lo.s32 	%r42, %r2, %r17, %r20;
	mad.lo.s32 	%r43, %r42, %r17, %r6;
	mul.wide.u32 	%rd11, %r43, 4;
	add.s64 	%rd12, %rd1, %rd11;
	st.global.f32 	[%rd12], %f33;
$L__BB0_6:
	setp.lt.s32 	%p31, %r6, 0;
	bar.sync 	0;
	ld.shared.f32 	%f5, [%r7];
	st.shared.f32 	[%r7], %f91;
	add.s32 	%r11, %r2, 2;
	max.u32 	%r44, %r11, %r20;
	max.u32 	%r45, %r6, %r44;
	setp.ge.u32 	%p32, %r45, %r17;
	or.pred  	%p33, %p32, %p31;
	@%p33 bra 	$L__BB0_8;
	mad.lo.s32 	%r46, %r11, %r17, %r20;
	mad.lo.s32 	%r47, %r46, %r17, %r6;
	mul.wide.u32 	%rd13, %r47, 4;
	add.s64 	%rd14, %rd2, %rd13;
	ld.global.f32 	%f91, [%rd14];
$L__BB0_8:
	setp.ge.u32 	%p34, %r3, %r9;
	bar.sync 	0;
	setp.ge.u32 	%p35, %r10, %r8;
	not.pred 	%p36, %p1;
	or.pred  	%p37, %p35, %p36;
	or.pred  	%p38, %p37, %p2;
	or.pred  	%p39, %p38, %p34;
	@%p39 bra 	$L__BB0_10;
	ld.shared.f32 	%f34, [%r7];
	ld.shared.f32 	%f35, [%r7+-4];
	ld.shared.f32 	%f36, [%r7+4];
	add.f32 	%f37, %f35, %f36;
	ld.shared.f32 	%f38, [%r7+-32];
	add.f32 	%f39, %f37, %f38;
	ld.shared.f32 	%f40, [%r7+32];
	add.f32 	%f41, %f39, %f40;
	add.f32 	%f42, %f5, %f41;
	add.f32 	%f43, %f91, %f42;
	fma.rn.f32 	%f44, %f43, 0f40000000, %f34;
	mad.lo.s32 	%r49, %r10, %r17, %r20;
	mad.lo.s32 	%r50, %r49, %r17, %r6;
	mul.wide.u32 	%rd15, %r50, 4;
	add.s64 	%rd16, %rd1, %rd15;
	st.global.f32 	[%rd16], %f44;
$L__BB0_10:
	setp.lt.s32 	%p40, %r6, 0;
	bar.sync 	0;
	ld.shared.f32 	%f8, [%r7];
	st.shared.f32 	[%r7], %f91;
	add.s32 	%r12, %r2, 3;
	max.u32 	%r51, %r12, %r20;
	max.u32 	%r52, %r6, %r51;
	setp.ge.u32 	%p41, %r52, %r17;
	or.pred  	%p42, %p41, %p40;
	@%p42 bra 	$L__BB0_12;
	mad.lo.s32 	%r53, %r12, %r17, %r20;
	mad.lo.s32 	%r54, %r53, %r17, %r6;
	mul.wide.u32 	%rd17, %r54, 4;
	add.s64 	%rd18, %rd2, %rd17;
	ld.global.f32 	%f91, [%rd18];
$L__BB0_12:
	setp.ge.u32 	%p43, %r3, %r9;
	bar.sync 	0;
	setp.ge.u32 	%p44, %r11, %r8;
	or.pred  	%p46, %p44, %p36;
	or.pred  	%p47, %p46, %p2;
	or.pred  	%p48, %p47, %p43;
	@%p48 bra 	$L__BB0_14;
	ld.shared.f32 	%f45, [%r7];
	ld.shared.f32 	%f46, [%r7+-4];
	ld.shared.f32 	%f47, [%r7+4];
	add.f32 	%f48, %f46, %f47;
	ld.shared.f32 	%f49, [%r7+-32];
	add.f32 	%f50, %f48, %f49;
	ld.shared.f32 	%f51, [%r7+32];
	add.f32 	%f52, %f50, %f51;
	add.f32 	%f53, %f8, %f52;
	add.f32 	%f54, %f91, %f53;
	fma.rn.f32 	%f55, %f54, 0f40000000, %f45;
	mad.lo.s32 	%r56, %r11, %r17, %r20;
	mad.lo.s32 	%r57, %r56, %r17, %r6;
	mul.wide.u32 	%rd19, %r57, 4;
	add.s64 	%rd20, %rd1, %rd19;
	st.global.f32 	[%rd20], %f55;
$L__BB0_14:
	setp.lt.s32 	%p49, %r6, 0;
	bar.sync 	0;
	ld.shared.f32 	%f11, [%r7];
	st.shared.f32 	[%r7], %f91;
	add.s32 	%r13, %r2, 4;
	max.u32 	%r58, %r13, %r20;
	max.u32 	%r59, %r6, %r58;
	setp.ge.u32 	%p50, %r59, %r17;
	or.pred  	%p51, %p50, %p49;
	@%p51 bra 	$L__BB0_16;
	mad.lo.s32 	%r60, %r13, %r17, %r20;
	mad.lo.s32 	%r61, %r60, %r17, %r6;
	mul.wide.u32 	%rd21, %r61, 4;
	add.s64 	%rd22, %rd2, %rd21;
	ld.global.f32 	%f91, [%rd22];
$L__BB0_16:
	setp.ge.u32 	%p52, %r3, %r9;
	bar.sync 	0;
	setp.ge.u32 	%p53, %r12, %r8;
	or.pred  	%p55, %p53, %p36;
	or.pred  	%p56, %p55, %p2;
	or.pred  	%p57, %p56, %p52;
	@%p57 bra 	$L__BB0_18;
	ld.shared.f32 	%f56, [%r7];
	ld.shared.f32 	%f57, [%r7+-4];
	ld.shared.f32 	%f58, [%r7+4];
	add.f32 	%f59, %f57, %f58;
	ld.shared.f32 	%f60, [%r7+-32];
	add.f32 	%f61, %f59, %f60;
	ld.shared.f32 	%f62, [%r7+32];
	add.f32 	%f63, %f61, %f62;
	add.f32 	%f64, %f11, %f63;
	add.f32 	%f65, %f91, %f64;
	fma.rn.f32 	%f66, %f65, 0f40000000, %f56;
	mad.lo.s32 	%r63, %r12, %r17, %r20;
	mad.lo.s32 	%r64, %r63, %r17, %r6;
	mul.wide.u32 	%rd23, %r64, 4;
	add.s64 	%rd24, %rd1, %rd23;
	st.global.f32 	[%rd24], %f66;
$L__BB0_18:
	setp.lt.s32 	%p58, %r6, 0;
	bar.sync 	0;
	ld.shared.f32 	%f14, [%r7];
	st.shared.f32 	[%r7], %f91;
	add.s32 	%r14, %r2, 5;
	max.u32 	%r65, %r14, %r20;
	max.u32 	%r66, %r6, %r65;
	setp.ge.u32 	%p59, %r66, %r17;
	or.pred  	%p60, %p59, %p58;
	@%p60 bra 	$L__BB0_20;
	mad.lo.s32 	%r67, %r14, %r17, %r20;
	mad.lo.s32 	%r68, %r67, %r17, %r6;
	mul.wide.u32 	%rd25, %r68, 4;
	add.s64 	%rd26, %rd2, %rd25;
	ld.global.f32 	%f91, [%rd26];
$L__BB0_20:
	setp.ge.u32 	%p61, %r3, %r9;
	bar.sync 	0;
	setp.ge.u32 	%p62, %r13, %r8;
	or.pred  	%p64, %p62, %p36;
	or.pred  	%p65, %p64, %p2;
	or.pred  	%p66, %p65, %p61;
	@%p66 bra 	$L__BB0_22;
	ld.shared.f32 	%f67, [%r7];
	ld.shared.f32 	%f68, [%r7+-4];
	ld.shared.f32 	%f69, [%r7+4];
	add.f32 	%f70, %f68, %f69;
	ld.shared.f32 	%f71, [%r7+-32];
	add.f32 	%f72, %f70, %f71;
	ld.shared.f32 	%f73, [%r7+32];
	add.f32 	%f74, %f72, %f73;
	add.f32 	%f75, %f14, %f74;
	add.f32 	%f76, %f91, %f75;
	fma.rn.f32 	%f77, %f76, 0f40000000, %f67;
	mad.lo.s32 	%r70, %r13, %r17, %r20;
	mad.lo.s32 	%r71, %r70, %r17, %r6;
	mul.wide.u32 	%rd27, %r71, 4;
	add.s64 	%rd28, %rd1, %rd27;
	st.global.f32 	[%rd28], %f77;
$L__BB0_22:
	setp.lt.s32 	%p67, %r6, 0;
	bar.sync 	0;
	ld.shared.f32 	%f17, [%r7];
	st.shared.f32 	[%r7], %f91;
	add.s32 	%r15, %r2, 6;
	max.u32 	%r72, %r15, %r20;
	max.u32 	%r73, %r6, %r72;
	setp.ge.u32 	%p68, %r73, %r17;
	or.pred  	%p69, %p68, %p67;
	@%p69 bra 	$L__BB0_24;
	mad.lo.s32 	%r74, %r15, %r17, %r20;
	mad.lo.s32 	%r75, %r74, %r17, %r6;
	mul.wide.u32 	%rd29, %r75, 4;
	add.s64 	%rd30, %rd2, %rd29;
	ld.global.f32 	%f91, [%rd30];
$L__BB0_24:
	setp.ge.u32 	%p70, %r3, %r9;
	bar.sync 	0;
	setp.ge.u32 	%p71, %r14, %r8;
	or.pred  	%p73, %p71, %p36;
	or.pred  	%p74, %p73, %p2;
	or.pred  	%p75, %p74, %p70;
	@%p75 bra 	$L__BB0_26;
	ld.shared.f32 	%f78, [%r7];
	ld.shared.f32 	%f79, [%r7+-4];
	ld.shared.f32 	%f80, [%r7+4];
	add.f32 	%f81, %f79, %f80;
	ld.shared.f32 	%f82, [%r7+-32];
	add.f32 	%f83, %f81, %f82;
	ld.shared.f32 	%f84, [%r7+32];
	add.f32 	%f85, %f83, %f84;
	add.f32 	%f86, %f17, %f85;
	add.f32 	%f87, %f91, %f86;
	fma.rn.f32 	%f88, %f87, 0f40000000, %f78;
	mad.lo.s32 	%r77, %r14, %r17, %r20;
	mad.lo.s32 	%r78, %r77, %r17, %r6;
	mul.wide.u32 	%rd31, %r78, 4;
	add.s64 	%rd32, %rd1, %rd31;
	st.global.f32 	[%rd32], %f88;
$L__BB0_26:
	bar.sync 	0;
	st.shared.f32 	[%r7], %f91;
	ret;

}


// ===== COMPILED SASS (sm_100) =====

	.target	sm_100

	.elftype	@"ET_EXEC"


//--------------------- .note.nv.tkinfo           --------------------------
	.section	.note.nv.tkinfo,"",@"SHT_NOTE"
	.sectionflags	@"SHF_NOTE_NV_TKINFO"
	.tkinfo
        /*0018*/ 	.word	0x00000002
        /*0030*/ 	.string	""
        /*0030*/ 	.string	"ptxas"
        /*0030*/ 	.string	"Cuda compilation tools, release 13.0, V13.0.88"
        /*0030*/ 	.string	"Build cuda_13.0.r13.0/compiler.36424714_0"
        /*0030*/ 	.string	"-arch sm_100 -m 64 "



//--------------------- .note.nv.cuinfo           --------------------------
	.section	.note.nv.cuinfo,"",@"SHT_NOTE"
	.sectionflags	@"SHF_NOTE_NV_CUINFO"
        /*0018*/ 	.short	0x0002
        /*001a*/ 	.short	0x0064
        /*001c*/ 	.short	0x0082
	.zero		2


//--------------------- .nv.info                  --------------------------
	.section	.nv.info,"",@"SHT_CUDA_INFO"
	.align	4


	//----- nvinfo : EIATTR_REGCOUNT
	.align		4
        /*0000*/ 	.byte	0x04, 0x2f
        /*0002*/ 	.short	(.L_1 - .L_0)
	.align		4
.L_0:
        /*0004*/ 	.word	index@(_Z14stencil_kernelPfS_j)
        /*0008*/ 	.word	0x0000001a


	//----- nvinfo : EIATTR_FRAME_SIZE
	.align		4
.L_1:
        /*000c*/ 	.byte	0x04, 0x11
        /*000e*/ 	.short	(.L_3 - .L_2)
	.align		4
.L_2:
        /*0010*/ 	.word	index@(_Z14stencil_kernelPfS_j)
        /*0014*/ 	.word	0x00000000


	//----- nvinfo : EIATTR_MIN_STACK_SIZE
	.align		4
.L_3:
        /*0018*/ 	.byte	0x04, 0x12
        /*001a*/ 	.short	(.L_5 - .L_4)
	.align		4
.L_4:
        /*001c*/ 	.word	index@(_Z14stencil_kernelPfS_j)
        /*0020*/ 	.word	0x00000000
.L_5:


//--------------------- .nv.compat                --------------------------
	.section	.nv.compat,"",@"SHT_CUDA_COMPAT_INFO"
	.align	4
        /*0000*/ 	.byte	0x02, 0x09, 0x00, 0x00, 0x02, 0x02, 0x01, 0x00, 0x02, 0x05, 0x05, 0x00, 0x03, 0x07, 0x01, 0x01
        /*0010*/ 	.byte	0x02, 0x03, 0x00, 0x00, 0x02, 0x06, 0x01, 0x00, 0x04, 0x0b, 0x08, 0x00, 0x09, 0x00, 0x00, 0x00
        /*0020*/ 	.byte	0x00, 0x00, 0x00, 0x00


//--------------------- .nv.info._Z14stencil_kernelPfS_j --------------------------
	.section	.nv.info._Z14stencil_kernelPfS_j,"",@"SHT_CUDA_INFO"
	.sectionflags	@""
	.align	4


	//----- nvinfo : EIATTR_CUDA_API_VERSION
	.align		4
        /*0000*/ 	.byte	0x04, 0x37
        /*0002*/ 	.short	(.L_7 - .L_6)
.L_6:
        /*0004*/ 	.word	0x00000082


	//----- nvinfo : EIATTR_KPARAM_INFO
	.align		4
.L_7:
        /*0008*/ 	.byte	0x04, 0x17
        /*000a*/ 	.short	(.L_9 - .L_8)
.L_8:
        /*000c*/ 	.word	0x00000000
        /*0010*/ 	.short	0x0002
        /*0012*/ 	.short	0x0010
        /*0014*/ 	.byte	0x00, 0xf0, 0x11, 0x00


	//----- nvinfo : EIATTR_KPARAM_INFO
	.align		4
.L_9:
        /*0018*/ 	.byte	0x04, 0x17
        /*001a*/ 	.short	(.L_11 - .L_10)
.L_10:
        /*001c*/ 	.word	0x00000000
        /*0020*/ 	.short	0x0001
        /*0022*/ 	.short	0x0008
        /*0024*/ 	.byte	0x00, 0xf5, 0x21, 0x00


	//----- nvinfo : EIATTR_KPARAM_INFO
	.align		4
.L_11:
        /*0028*/ 	.byte	0x04, 0x17
        /*002a*/ 	.short	(.L_13 - .L_12)
.L_12:
        /*002c*/ 	.word	0x00000000
        /*0030*/ 	.short	0x0000
        /*0032*/ 	.short	0x0000
        /*0034*/ 	.byte	0x00, 0xf5, 0x21, 0x00


	//----- nvinfo : EIATTR_SPARSE_MMA_MASK
	.align		4
.L_13:
        /*0038*/ 	.byte	0x03, 0x50
        /*003a*/ 	.short	0x0000


	//----- nvinfo : EIATTR_MAXREG_COUNT
	.align		4
        /*003c*/ 	.byte	0x03, 0x1b
        /*003e*/ 	.short	0x00ff


	//----- nvinfo : EIATTR_NUM_BARRIERS
	.align		4
        /*0040*/ 	.byte	0x02, 0x4c
        /*0042*/ 	.byte	0x01
	.zero		1


	//----- nvinfo : EIATTR_MERCURY_ISA_VERSION
	.align		4
        /*0044*/ 	.byte	0x03, 0x5f
        /*0046*/ 	.short	0x0101


	//----- nvinfo : EIATTR_VRC_CTA_INIT_COUNT
	.align		4
        /*0048*/ 	.byte	0x02, 0x4a
	.zero		1
	.zero		1


	//----- nvinfo : EIATTR_EXIT_INSTR_OFFSETS
	.align		4
        /*004c*/ 	.byte	0x04, 0x1c
        /*004e*/ 	.short	(.L_15 - .L_14)


	//   ....[0]....
.L_14:
        /*0050*/ 	.word	0x00000fa0


	//----- nvinfo : EIATTR_CRS_STACK_SIZE
	.align		4
.L_15:
        /*0054*/ 	.byte	0x04, 0x1e
        /*0056*/ 	.short	(.L_17 - .L_16)
.L_16:
        /*0058*/ 	.word	0x00000000


	//----- nvinfo : EIATTR_CBANK_PARAM_SIZE
	.align		4
.L_17:
        /*005c*/ 	.byte	0x03, 0x19
        /*005e*/ 	.short	0x0014


	//----- nvinfo : EIATTR_PARAM_CBANK
	.align		4
        /*0060*/ 	.byte	0x04, 0x0a
        /*0062*/ 	.short	(.L_19 - .L_18)
	.align		4
.L_18:
        /*0064*/ 	.word	index@(.nv.constant0._Z14stencil_kernelPfS_j)
        /*0068*/ 	.short	0x0380
        /*006a*/ 	.short	0x0014


	//----- nvinfo : EIATTR_SW_WAR
	.align		4
.L_19:
        /*006c*/ 	.byte	0x04, 0x36
        /*006e*/ 	.short	(.L_21 - .L_20)
.L_20:
        /*0070*/ 	.word	0x00000008
.L_21:


//--------------------- .nv.callgraph             --------------------------
	.section	.nv.callgraph,"",@"SHT_CUDA_CALLGRAPH"
	.align	4
	.sectionentsize	8
	.align		4
        /*0000*/ 	.word	0x00000000
	.align		4
        /*0004*/ 	.word	0xffffffff
	.align		4
        /*0008*/ 	.word	0x00000000
	.align		4
        /*000c*/ 	.word	0xfffffffe
	.align		4
        /*0010*/ 	.word	0x00000000
	.align		4
        /*0014*/ 	.word	0xfffffffd
	.align		4
        /*0018*/ 	.word	0x00000000
	.align		4
        /*001c*/ 	.word	0xfffffffc


//--------------------- .text._Z14stencil_kernelPfS_j --------------------------
	.section	.text._Z14stencil_kernelPfS_j,"ax",@progbits
	.align	128
        .global         _Z14stencil_kernelPfS_j
        .type           _Z14stencil_kernelPfS_j,@function
        .size           _Z14stencil_kernelPfS_j,(.L_x_13 - _Z14stencil_kernelPfS_j)
        .other          _Z14stencil_kernelPfS_j,@"STO_CUDA_ENTRY STV_DEFAULT"
_Z14stencil_kernelPfS_j:
.text._Z14stencil_kernelPfS_j:
[----:B------:R-:W-:Y:S01]  /*0000*/  LDC R1, c[0x0][0x37c] ;  /* 0x0000df00ff017b82 */ /* 0x000fe20000000800 */
[----:B------:R-:W0:Y:S01]  /*0010*/  S2R R3, SR_CTAID.Y ;  /* 0x0000000000037919 */ /* 0x000e220000002600 */
[----:B------:R-:W1:Y:S01]  /*0020*/  LDCU UR7, c[0x0][0x390] ;  /* 0x00007200ff0777ac */ /* 0x000e620008000800 */
[----:B------:R-:W0:Y:S01]  /*0030*/  S2R R0, SR_TID.Y ;  /* 0x0000000000007919 */ /* 0x000e220000002200 */
[----:B------:R-:W2:Y:S01]  /*0040*/  LDCU.64 UR8, c[0x0][0x358] ;  /* 0x00006b00ff0877ac */ /* 0x000ea20008000a00 */
[----:B------:R-:W3:Y:S01]  /*0050*/  S2R R18, SR_CTAID.Z ;  /* 0x0000000000127919 */ /* 0x000ee20000002700 */
[----:B------:R-:W4:Y:S01]  /*0060*/  S2R R5, SR_CTAID.X ;  /* 0x0000000000057919 */ /* 0x000f220000002500 */
[----:B------:R-:W4:Y:S01]  /*0070*/  S2R R8, SR_TID.X ;  /* 0x0000000000087919 */ /* 0x000f220000002100 */
[----:B0-----:R-:W-:Y:S02]  /*0080*/  IMAD R2, R3, 0x6, R0 ;  /* 0x0000000603027824 */ /* 0x001fe400078e0200 */
[C---:B---3--:R-:W-:Y:S01]  /*0090*/  IMAD R3, R18.reuse, 0x6, RZ ;  /* 0x0000000612037824 */ /* 0x048fe200078e02ff */
[----:B------:R-:W-:-:S04]  /*00a0*/  ISETP.NE.AND P0, PT, R18, RZ, PT ;  /* 0x000000ff1200720c */ /* 0x000fc80003f05270 */
[----:B------:R-:W-:Y:S01]  /*00b0*/  VIMNMX.U32 R7, PT, PT, R3, R2, !PT ;  /* 0x0000000203077248 */ /* 0x000fe20007fe0000 */
[----:B----4-:R-:W-:-:S03]  /*00c0*/  IMAD R5, R5, 0x6, R8 ;  /* 0x0000000605057824 */ /* 0x010fc600078e0208 */
[----:B-1----:R-:W-:-:S04]  /*00d0*/  ISETP.GE.U32.OR P0, PT, R7, UR7, !P0 ;  /* 0x0000000707007c0c */ /* 0x002fc8000c706470 */
[----:B------:R-:W-:-:S04]  /*00e0*/  ISETP.LT.OR P0, PT, R5, RZ, P0 ;  /* 0x000000ff0500720c */ /* 0x000fc80000701670 */
[----:B------:R-:W-:-:S13]  /*00f0*/  ISETP.GE.U32.OR P0, PT, R5, UR7, P0 ;  /* 0x0000000705007c0c */ /* 0x000fda0008706470 */
[----:B------:R-:W0:Y:S01]  /*0100*/  @!P0 LDC.64 R12, c[0x0][0x380] ;  /* 0x0000e000ff0c8b82 */ /* 0x000e220000000a00 */
[----:B------:R-:W-:-:S05]  /*0110*/  @!P0 IADD3 R7, PT, PT, R3, -0x1, RZ ;  /* 0xffffffff03078810 */ /* 0x000fca0007ffe0ff */
[----:B------:R-:W-:-:S05]  /*0120*/  @!P0 IMAD R16, R7, UR7, R2 ;  /* 0x0000000707108c24 */ /* 0x000fca000f8e0202 */
[----:B------:R-:W-:-:S05]  /*0130*/  @!P0 IADD3 R10, PT, PT, R16, UR7, RZ ;  /* 0x00000007100a8c10 */ /* 0x000fca000fffe0ff */
[----:B------:R-:W-:-:S04]  /*0140*/  @!P0 IMAD R15, R10, UR7, R5 ;  /* 0x000000070a0f8c24 */ /* 0x000fc8000f8e0205 */
[----:B0-----:R-:W-:-:S05]  /*0150*/  @!P0 IMAD.WIDE.U32 R14, R15, 0x4, R12 ;  /* 0x000000040f0e8825 */ /* 0x001fca00078e000c */
[----:B--2---:R0:W2:Y:S01]  /*0160*/  @!P0 LDG.E R20, desc[UR8][R14.64] ;  /* 0x000000080e148981 */ /* 0x0040a2000c1e1900 */
[----:B------:R-:W1:Y:S01]  /*0170*/  S2UR UR5, SR_CgaCtaId ;  /* 0x00000000000579c3 */ /* 0x000e620000008800 */
[----:B------:R-:W-:Y:S01]  /*0180*/  IADD3 R9, PT, PT, R3, 0x1, RZ ;  /* 0x0000000103097810 */ /* 0x000fe20007ffe0ff */
[----:B------:R-:W-:Y:S01]  /*0190*/  UMOV UR4, 0x400 ;  /* 0x0000040000047882 */ /* 0x000fe20000000000 */
[----:B------:R-:W-:Y:S01]  /*01a0*/  ISETP.GE.AND P1, PT, R5, RZ, PT ;  /* 0x000000ff0500720c */ /* 0x000fe20003f26270 */
[--C-:B------:R-:W-:Y:S01]  /*01b0*/  @!P0 IMAD R17, R16, UR7, R5.reuse ;  /* 0x0000000710118c24 */ /* 0x100fe2000f8e0205 */
[----:B------:R-:W-:-:S03]  /*01c0*/  VIMNMX3.U32 R7, R9, R2, R5, !PT ;  /* 0x000000020907720f */ /* 0x000fc60007800005 */
[----:B------:R-:W-:Y:S01]  /*01d0*/  @!P0 IMAD.WIDE.U32 R12, R17, 0x4, R12 ;  /* 0x00000004110c8825 */ /* 0x000fe200078e000c */
[----:B------:R-:W-:-:S04]  /*01e0*/  ISETP.GE.U32.OR P2, PT, R7, UR7, !P1 ;  /* 0x0000000707007c0c */ /* 0x000fc8000cf46470 */
[----:B------:R3:W5:Y:S09]  /*01f0*/  @!P0 LDG.E R6, desc[UR8][R12.64] ;  /* 0x000000080c068981 */ /* 0x000772000c1e1900 */
[----:B------:R-:W4:Y:S01]  /*0200*/  @!P2 LDC.64 R10, c[0x0][0x380] ;  /* 0x0000e000ff0aab82 */ /* 0x000f220000000a00 */
[----:B------:R-:W-:Y:S01]  /*0210*/  @!P2 IMAD R22, R9, UR7, R2 ;  /* 0x000000070916ac24 */ /* 0x000fe2000f8e0202 */
[----:B-1----:R-:W-:-:S03]  /*0220*/  ULEA UR4, UR5, UR4, 0x18 ;  /* 0x0000000405047291 */ /* 0x002fc6000f8ec0ff */
[----:B0-----:R-:W-:-:S03]  /*0230*/  @!P2 IMAD R15, R22, UR7, R5 ;  /* 0x00000007160fac24 */ /* 0x001fc6000f8e0205 */
[----:B------:R-:W-:-:S04]  /*0240*/  LEA R7, R0, UR4, 0x5 ;  /* 0x0000000400077c11 */ /* 0x000fc8000f8e28ff */
[----:B------:R-:W-:Y:S01]  /*0250*/  LEA R7, R8, R7, 0x2 ;  /* 0x0000000708077211 */ /* 0x000fe200078e10ff */
[----:B------:R-:W0:Y:S01]  /*0260*/  LDCU UR4, c[0x0][0x360] ;  /* 0x00006c00ff0477ac */ /* 0x000e220008000800 */
[----:B------:R-:W-:Y:S01]  /*0270*/  UIADD3 UR6, UPT, UPT, UR7, -0x1, URZ ;  /* 0xffffffff07067890 */ /* 0x000fe2000fffe0ff */
[----:B----4-:R-:W-:Y:S01]  /*0280*/  @!P2 IMAD.WIDE.U32 R14, R15, 0x4, R10 ;  /* 0x000000040f0ea825 */ /* 0x010fe200078e000a */
[----:B------:R-:W-:Y:S01]  /*0290*/  IADD3 R11, PT, PT, R3, 0x2, RZ ;  /* 0x00000002030b7810 */ /* 0x000fe20007ffe0ff */
[----:B------:R-:W1:Y:S03]  /*02a0*/  LDCU UR5, c[0x0][0x364] ;  /* 0x00006c80ff0577ac */ /* 0x000e660008000800 */
[----:B------:R-:W-:-:S04]  /*02b0*/  VIMNMX3.U32 R10, R11, R2, R5, !PT ;  /* 0x000000020b0a720f */ /* 0x000fc80007800005 */
[----:B------:R-:W-:Y:S01]  /*02c0*/  ISETP.GE.U32.OR P4, PT, R10, UR7, !P1 ;  /* 0x000000070a007c0c */ /* 0x000fe2000cf86470 */
[----:B0-----:R-:W-:Y:S01]  /*02d0*/  UIADD3 UR4, UPT, UPT, UR4, -0x1, URZ ;  /* 0xffffffff04047890 */ /* 0x001fe2000fffe0ff */
[----:B------:R-:W-:-:S04]  /*02e0*/  ISETP.GE.U32.AND P3, PT, R3, UR6, PT ;  /* 0x0000000603007c0c */ /* 0x000fc8000bf66070 */
[----:B------:R-:W-:-:S07]  /*02f0*/  ISETP.NE.AND P3, PT, R18, RZ, !P3 ;  /* 0x000000ff1200720c */ /* 0x000fce0005f65270 */
[----:B---3--:R-:W0:Y:S01]  /*0300*/  @!P4 LDC.64 R12, c[0x0][0x380] ;  /* 0x0000e000ff0ccb82 */ /* 0x008e220000000a00 */
[----:B------:R-:W-:Y:S01]  /*0310*/  BSSY.RECONVERGENT B0, `(.L_x_0) ;  /* 0x0000023000007945 */ /* 0x000fe20003800200 */
[----:B--2---:R2:W-:Y:S06]  /*0320*/  @!P0 STS [R7], R20 ;  /* 0x0000001407008388 */ /* 0x0045ec0000000800 */
[----:B------:R-:W-:Y:S01]  /*0330*/  BAR.SYNC.DEFER_BLOCKING 0x0 ;  /* 0x0000000000007b1d */ /* 0x000fe20000010000 */
[----:B------:R-:W-:-:S04]  /*0340*/  ISETP.NE.AND P0, PT, R0, RZ, PT ;  /* 0x000000ff0000720c */ /* 0x000fc80003f05270 */
[----:B------:R-:W-:-:S04]  /*0350*/  ISETP.EQ.OR P0, PT, R8, RZ, !P0 ;  /* 0x000000ff0800720c */ /* 0x000fc80004702670 */
[----:B------:R-:W-:Y:S01]  /*0360*/  ISETP.GE.U32.OR P0, PT, R8, UR4, P0 ;  /* 0x0000000408007c0c */ /* 0x000fe20008706470 */
[----:B------:R3:W5:Y:S01]  /*0370*/  @!P2 LDG.E R4, desc[UR8][R14.64] ;  /* 0x000000080e04a981 */ /* 0x000762000c1e1900 */
[----:B------:R-:W-:Y:S01]  /*0380*/  BAR.SYNC.DEFER_BLOCKING 0x0 ;  /* 0x0000000000007b1d */ /* 0x000fe20000010000 */
[----:B------:R-:W-:-:S04]  /*0390*/  ISETP.GE.U32.AND P2, PT, R2, UR6, PT ;  /* 0x0000000602007c0c */ /* 0x000fc8000bf46070 */
[----:B------:R-:W-:-:S04]  /*03a0*/  ISETP.NE.AND P2, PT, R2, RZ, !P2 ;  /* 0x000000ff0200720c */ /* 0x000fc80005745270 */
[----:B------:R-:W-:Y:S01]  /*03b0*/  ISETP.GT.AND P2, PT, R5, RZ, P2 ;  /* 0x000000ff0500720c */ /* 0x000fe20001744270 */
[----:B-1----:R-:W-:-:S03]  /*03c0*/  UIADD3 UR4, UPT, UPT, UR5, -0x1, URZ ;  /* 0xffffffff05047890 */ /* 0x002fc6000fffe0ff */
[----:B------:R-:W-:-:S04]  /*03d0*/  ISETP.LT.U32.AND P2, PT, R5, UR6, P2 ;  /* 0x0000000605007c0c */ /* 0x000fc80009741070 */
[----:B------:R-:W-:-:S04]  /*03e0*/  PLOP3.LUT P3, PT, P0, P3, P2, 0xf7, 0x0 ;  /* 0x000000000000781c */ /* 0x000fc80000767e27 */
[----:B------:R-:W-:Y:S01]  /*03f0*/  ISETP.GE.U32.OR P3, PT, R0, UR4, P3 ;  /* 0x0000000400007c0c */ /* 0x000fe20009f66470 */
[----:B------:R-:W-:-:S04]  /*0400*/  @!P4 IMAD R8, R11, UR7, R2 ;  /* 0x000000070b08cc24 */ /* 0x000fc8000f8e0202 */
[----:B---3--:R-:W-:-:S04]  /*0410*/  @!P4 IMAD R15, R8, UR7, R5 ;  /* 0x00000007080fcc24 */ /* 0x008fc8000f8e0205 */
[----:B0-----:R-:W-:-:S04]  /*0420*/  @!P4 IMAD.WIDE.U32 R14, R15, 0x4, R12 ;  /* 0x000000040f0ec825 */ /* 0x001fc800078e000c */
[----:B--2---:R-:W-:Y:S05]  /*0430*/  @P3 BRA `(.L_x_1) ;  /* 0x0000000000403947 */ /* 0x004fea0003800000 */
[----:B------:R-:W-:Y:S01]  /*0440*/  LDS R10, [R7+-0x4] ;  /* 0xfffffc00070a7984 */ /* 0x000fe20000000800 */
[----:B------:R-:W0:Y:S03]  /*0450*/  LDC.64 R12, c[0x0][0x388] ;  /* 0x0000e200ff0c7b82 */ /* 0x000e260000000a00 */
[----:B------:R-:W1:Y:S04]  /*0460*/  LDS R17, [R7+0x4] ;  /* 0x0000040007117984 */ /* 0x000e680000000800 */
[----:B------:R-:W2:Y:S04]  /*0470*/  LDS R19, [R7+-0x20] ;  /* 0xffffe00007137984 */ /* 0x000ea80000000800 */
[----:B------:R-:W3:Y:S04]  /*0480*/  LDS R21, [R7+0x20] ;  /* 0x0000200007157984 */ /* 0x000ee80000000800 */
[----:B------:R-:W4:Y:S01]  /*0490*/  LDS R8, [R7] ;  /* 0x0000000007087984 */ /* 0x000f220000000800 */
[----:B-1----:R-:W-:-:S04]  /*04a0*/  FADD R10, R10, R17 ;  /* 0x000000110a0a7221 */ /* 0x002fc80000000000 */
[----:B--2---:R-:W-:-:S04]  /*04b0*/  FADD R10, R10, R19 ;  /* 0x000000130a0a7221 */ /* 0x004fc80000000000 */
[----:B---3--:R-:W-:Y:S01]  /*04c0*/  FADD R21, R10, R21 ;  /* 0x000000150a157221 */ /* 0x008fe20000000000 */
[----:B------:R-:W-:-:S03]  /*04d0*/  IMAD R10, R3, UR7, R2 ;  /* 0x00000007030a7c24 */ /* 0x000fc6000f8e0202 */
[----:B-----5:R-:W-:Y:S01]  /*04e0*/  FADD R21, R6, R21 ;  /* 0x0000001506157221 */ /* 0x020fe20000000000 */
[----:B------:R-:W-:-:S03]  /*04f0*/  IMAD R17, R10, UR7, R5 ;  /* 0x000000070a117c24 */ /* 0x000fc6000f8e0205 */
[----:B------:R-:W-:Y:S01]  /*0500*/  FADD R21, R4, R21 ;  /* 0x0000001504157221 */ /* 0x000fe20000000000 */
[----:B0-----:R-:W-:-:S04]  /*0510*/  IMAD.WIDE.U32 R12, R17, 0x4, R12 ;  /* 0x00000004110c7825 */ /* 0x001fc800078e000c */
[----:B----4-:R-:W-:-:S05]  /*0520*/  FFMA R21, R21, 2, R8 ;  /* 0x4000000015157823 */ /* 0x010fca0000000008 */
[----:B------:R0:W-:Y:S02]  /*0530*/  STG.E desc[UR8][R12.64], R21 ;  /* 0x000000150c007986 */ /* 0x0001e4000c101908 */
.L_x_1:
[----:B------:R-:W-:Y:S05]  /*0540*/  BSYNC.RECONVERGENT B0 ;  /* 0x0000000000007941 */ /* 0x000fea0003800200 */
.L_x_0:
[----:B------:R-:W-:Y:S01]  /*0550*/  BAR.SYNC.DEFER_BLOCKING 0x0 ;  /* 0x0000000000007b1d */ /* 0x000fe20000010000 */
[----:B0-----:R-:W-:-:S04]  /*0560*/  IADD3 R13, PT, PT, R3, 0x3, RZ ;  /* 0x00000003030d7810 */ /* 0x001fc80007ffe0ff */
[----:B------:R-:W-:Y:S02]  /*0570*/  VIMNMX3.U32 R8, R13, R2, R5, !PT ;  /* 0x000000020d08720f */ /* 0x000fe40007800005 */
[----:B------:R-:W-:Y:S01]  /*0580*/  ISETP.GE.U32.OR P3, PT, R9, UR6, !P2 ;  /* 0x0000000609007c0c */ /* 0x000fe2000d766470 */
[----:B-----5:R-:W0:Y:S04]  /*0590*/  LDS R6, [R7] ;  /* 0x0000000007067984 */ /* 0x020e280000000800 */
[----:B------:R1:W-:Y:S04]  /*05a0*/  STS [R7], R4 ;  /* 0x0000000407007388 */ /* 0x0003e80000000800 */
[----:B-1----:R1:W5:Y:S01]  /*05b0*/  @!P4 LDG.E R4, desc[UR8][R14.64] ;  /* 0x000000080e04c981 */ /* 0x002362000c1e1900 */
[----:B------:R-:W-:Y:S01]  /*05c0*/  BAR.SYNC.DEFER_BLOCKING 0x0 ;  /* 0x0000000000007b1d */ /* 0x000fe20000010000 */
[----:B------:R-:W-:-:S02]  /*05d0*/  ISETP.GE.U32.OR P4, PT, R8, UR7, !P1 ;  /* 0x0000000708007c0c */ /* 0x000fc4000cf86470 */
[----:B------:R-:W-:-:S03]  /*05e0*/  PLOP3.LUT P3, PT, P3, P0, PT, 0xf8, 0x8f ;  /* 0x00000000008f781c */ /* 0x000fc60001f61f70 */
[----:B------:R-:W-:Y:S01]  /*05f0*/  BSSY.RECONVERGENT B0, `(.L_x_2) ;  /* 0x0000017000007945 */ /* 0x000fe20003800200 */
[----:B------:R-:W-:-:S07]  /*0600*/  ISETP.GE.U32.OR P3, PT, R0, UR4, P3 ;  /* 0x0000000400007c0c */ /* 0x000fce0009f66470 */
[----:B------:R-:W2:Y:S01]  /*0610*/  @!P4 LDC.64 R16, c[0x0][0x380] ;  /* 0x0000e000ff10cb82 */ /* 0x000ea20000000a00 */
[----:B------:R-:W-:-:S04]  /*0620*/  @!P4 IMAD R8, R13, UR7, R2 ;  /* 0x000000070d08cc24 */ /* 0x000fc8000f8e0202 */
[----:B------:R-:W-:-:S04]  /*0630*/  @!P4 IMAD R19, R8, UR7, R5 ;  /* 0x000000070813cc24 */ /* 0x000fc8000f8e0205 */
[----:B--2---:R-:W-:Y:S01]  /*0640*/  @!P4 IMAD.WIDE.U32 R16, R19, 0x4, R16 ;  /* 0x000000041310c825 */ /* 0x004fe200078e0010 */
[----:B01----:R-:W-:Y:S06]  /*0650*/  @P3 BRA `(.L_x_3) ;  /* 0x0000000000403947 */ /* 0x003fec0003800000 */
        /* <DEDUP_REMOVED lines=10> */
[----:B------:R-:W-:Y:S01]  /*0700*/  FADD R23, R6, R23 ;  /* 0x0000001706177221 */ /* 0x000fe20000000000 */
[----:B------:R-:W-:-:S03]  /*0710*/  IMAD R9, R10, UR7, R5 ;  /* 0x000000070a097c24 */ /* 0x000fc6000f8e0205 */
[----:B-----5:R-:W-:Y:S01]  /*0720*/  FADD R23, R4, R23 ;  /* 0x0000001704177221 */ /* 0x020fe20000000000 */
[----:B0-----:R-:W-:-:S04]  /*0730*/  IMAD.WIDE.U32 R14, R9, 0x4, R14 ;  /* 0x00000004090e7825 */ /* 0x001fc800078e000e */
[----:B----4-:R-:W-:-:S05]  /*0740*/  FFMA R23, R23, 2, R8 ;  /* 0x4000000017177823 */ /* 0x010fca0000000008 */
[----:B------:R0:W-:Y:S02]  /*0750*/  STG.E desc[UR8][R14.64], R23 ;  /* 0x000000170e007986 */ /* 0x0001e4000c101908 */
.L_x_3:
[----:B------:R-:W-:Y:S05]  /*0760*/  BSYNC.RECONVERGENT B0 ;  /* 0x0000000000007941 */ /* 0x000fea0003800200 */
.L_x_2:
[----:B------:R-:W-:Y:S01]  /*0770*/  BAR.SYNC.DEFER_BLOCKING 0x0 ;  /* 0x0000000000007b1d */ /* 0x000fe20000010000 */
[----:B------:R-:W-:-:S04]  /*0780*/  IADD3 R9, PT, PT, R3, 0x4, RZ ;  /* 0x0000000403097810 */ /* 0x000fc80007ffe0ff */
[----:B------:R-:W-:Y:S02]  /*0790*/  VIMNMX3.U32 R8, R9, R2, R5, !PT ;  /* 0x000000020908720f */ /* 0x000fe40007800005 */
[----:B------:R-:W-:Y:S01]  /*07a0*/  ISETP.GE.U32.OR P3, PT, R11, UR6, !P2 ;  /* 0x000000060b007c0c */ /* 0x000fe2000d766470 */
[----:B------:R-:W1:Y:S04]  /*07b0*/  LDS R6, [R7] ;  /* 0x0000000007067984 */ /* 0x000e680000000800 */
[----:B-----5:R2:W-:Y:S04]  /*07c0*/  STS [R7], R4 ;  /* 0x0000000407007388 */ /* 0x0205e80000000800 */
[----:B--2---:R2:W5:Y:S01]  /*07d0*/  @!P4 LDG.E R4, desc[UR8][R16.64] ;  /* 0x000000081004c981 */ /* 0x004562000c1e1900 */
[----:B------:R-:W-:Y:S01]  /*07e0*/  BAR.SYNC.DEFER_BLOCKING 0x0 ;  /* 0x0000000000007b1d */ /* 0x000fe20000010000 */
[----:B------:R-:W-:-:S02]  /*07f0*/  ISETP.GE.U32.OR P4, PT, R8, UR7, !P1 ;  /* 0x0000000708007c0c */ /* 0x000fc4000cf86470 */
[----:B------:R-:W-:-:S03]  /*0800*/  PLOP3.LUT P3, PT, P3, P0, PT, 0xf8, 0x8f ;  /* 0x00000000008f781c */ /* 0x000fc60001f61f70 */
[----:B------:R-:W-:Y:S01]  /*0810*/  BSSY.RECONVERGENT B0, `(.L_x_4) ;  /* 0x0000017000007945 */ /* 0x000fe20003800200 */
[----:B------:R-:W-:-:S07]  /*0820*/  ISETP.GE.U32.OR P3, PT, R0, UR4, P3 ;  /* 0x0000000400007c0c */ /* 0x000fce0009f66470 */
[----:B0-----:R-:W0:Y:S01]  /*0830*/  @!P4 LDC.64 R14, c[0x0][0x380] ;  /* 0x0000e000ff0ecb82 */ /* 0x001e220000000a00 */
[----:B------:R-:W-:-:S04]  /*0840*/  @!P4 IMAD R8, R9, UR7, R2 ;  /* 0x000000070908cc24 */ /* 0x000fc8000f8e0202 */
[----:B------:R-:W-:-:S04]  /*0850*/  @!P4 IMAD R19, R8, UR7, R5 ;  /* 0x000000070813cc24 */ /* 0x000fc8000f8e0205 */
[----:B0-----:R-:W-:Y:S01]  /*0860*/  @!P4 IMAD.WIDE.U32 R14, R19, 0x4, R14 ;  /* 0x00000004130ec825 */ /* 0x001fe200078e000e */
[----:B-12---:R-:W-:Y:S06]  /*0870*/  @P3 BRA `(.L_x_5) ;  /* 0x0000000000403947 */ /* 0x006fec0003800000 */
        /* <DEDUP_REMOVED lines=16> */
.L_x_5:
[----:B------:R-:W-:Y:S05]  /*0980*/  BSYNC.RECONVERGENT B0 ;  /* 0x0000000000007941 */ /* 0x000fea0003800200 */
.L_x_4:
        /* <DEDUP_REMOVED lines=33> */
.L_x_7:
[----:B------:R-:W-:Y:S05]  /*0ba0*/  BSYNC.RECONVERGENT B0 ;  /* 0x0000000000007941 */ /* 0x000fea0003800200 */
.L_x_6:
[----:B------:R-:W-:Y:S01]  /*0bb0*/  IADD3 R3, PT, PT, R3, 0x6, RZ ;  /* 0x0000000603037810 */ /* 0x000fe20007ffe0ff */
[----:B------:R-:W-:Y:S03]  /*0bc0*/  BAR.SYNC.DEFER_BLOCKING 0x0 ;  /* 0x0000000000007b1d */ /* 0x000fe60000010000 */
[----:B------:R-:W-:-:S04]  /*0bd0*/  VIMNMX3.U32 R8, R3, R2, R5, !PT ;  /* 0x000000020308720f */ /* 0x000fc80007800005 */
[----:B------:R-:W-:Y:S02]  /*0be0*/  ISETP.GE.U32.OR P1, PT, R8, UR7, !P1 ;  /* 0x0000000708007c0c */ /* 0x000fe4000cf26470 */
[----:B------:R-:W-:-:S04]  /*0bf0*/  ISETP.GE.U32.OR P3, PT, R9, UR6, !P2 ;  /* 0x0000000609007c0c */ /* 0x000fc8000d766470 */
[----:B------:R-:W-:-:S07]  /*0c00*/  PLOP3.LUT P3, PT, P3, P0, PT, 0xf8, 0x8f ;  /* 0x00000000008f781c */ /* 0x000fce0001f61f70 */
[----:B------:R-:W1:Y:S01]  /*0c10*/  @!P1 LDC.64 R12, c[0x0][0x380] ;  /* 0x0000e000ff0c9b82 */ /* 0x000e620000000a00 */
[----:B------:R-:W-:Y:S01]  /*0c20*/  ISETP.GE.U32.OR P3, PT, R0, UR4, P3 ;  /* 0x0000000400007c0c */ /* 0x000fe20009f66470 */
[----:B------:R-:W-:Y:S01]  /*0c30*/  @!P1 IMAD R8, R3, UR7, R2 ;  /* 0x0000000703089c24 */ /* 0x000fe2000f8e0202 */
[----:B------:R-:W2:Y:S01]  /*0c40*/  LDS R6, [R7] ;  /* 0x0000000007067984 */ /* 0x000ea20000000800 */
[----:B------:R-:W-:Y:S02]  /*0c50*/  BSSY.RECONVERGENT B0, `(.L_x_8) ;  /* 0x0000017000007945 */ /* 0x000fe40003800200 */
[----:B------:R-:W-:Y:S01]  /*0c60*/  @!P1 IMAD R3, R8, UR7, R5 ;  /* 0x0000000708039c24 */ /* 0x000fe2000f8e0205 */
[----:B-----5:R3:W-:Y:S04]  /*0c70*/  STS [R7], R4 ;  /* 0x0000000407007388 */ /* 0x0207e80000000800 */
[----:B---3--:R3:W5:Y:S01]  /*0c80*/  @!P4 LDG.E R4, desc[UR8][R16.64] ;  /* 0x000000081004c981 */ /* 0x008762000c1e1900 */
[----:B-1----:R-:W-:Y:S01]  /*0c90*/  @!P1 IMAD.WIDE.U32 R12, R3, 0x4, R12 ;  /* 0x00000004030c9825 */ /* 0x002fe200078e000c */
[----:B------:R-:W-:Y:S06]  /*0ca0*/  BAR.SYNC.DEFER_BLOCKING 0x0 ;  /* 0x0000000000007b1d */ /* 0x000fec0000010000 */
[----:B--23--:R-:W-:Y:S05]  /*0cb0*/  @P3 BRA `(.L_x_9) ;  /* 0x0000000000403947 */ /* 0x00cfea0003800000 */
[----:B------:R-:W-:Y:S01]  /*0cc0*/  LDS R8, [R7+-0x4] ;  /* 0xfffffc0007087984 */ /* 0x000fe20000000800 */
[----:B0-----:R-:W0:Y:S03]  /*0cd0*/  LDC.64 R14, c[0x0][0x388] ;  /* 0x0000e200ff0e7b82 */ /* 0x001e260000000a00 */
        /* <DEDUP_REMOVED lines=14> */
.L_x_9:
[----:B------:R-:W-:Y:S05]  /*0dc0*/  BSYNC.RECONVERGENT B0 ;  /* 0x0000000000007941 */ /* 0x000fea0003800200 */
.L_x_8:
[----:B------:R-:W-:Y:S01]  /*0dd0*/  BAR.SYNC.DEFER_BLOCKING 0x0 ;  /* 0x0000000000007b1d */ /* 0x000fe20000010000 */
[----:B------:R-:W-:-:S04]  /*0de0*/  ISETP.GE.U32.OR P2, PT, R11, UR6, !P2 ;  /* 0x000000060b007c0c */ /* 0x000fc8000d746470 */
[----:B------:R-:W-:-:S04]  /*0df0*/  PLOP3.LUT P2, PT, P2, P0, PT, 0xf8, 0x8f ;  /* 0x00000000008f781c */ /* 0x000fc80001741f70 */
[----:B------:R-:W-:Y:S01]  /*0e00*/  ISETP.GE.U32.OR P2, PT, R0, UR4, P2 ;  /* 0x0000000400007c0c */ /* 0x000fe20009746470 */
[----:B------:R-:W-:Y:S01]  /*0e10*/  BSSY.RECONVERGENT B0, `(.L_x_10) ;  /* 0x0000016000007945 */ /* 0x000fe20003800200 */
[----:B-1----:R-:W1:Y:S04]  /*0e20*/  LDS R3, [R7] ;  /* 0x0000000007037984 */ /* 0x002e680000000800 */
[----:B-----5:R2:W-:Y:S04]  /*0e30*/  STS [R7], R4 ;  /* 0x0000000407007388 */ /* 0x0205e80000000800 */
[----:B--2---:R2:W5:Y:S01]  /*0e40*/  @!P1 LDG.E R4, desc[UR8][R12.64] ;  /* 0x000000080c049981 */ /* 0x004562000c1e1900 */
[----:B------:R-:W-:Y:S06]  /*0e50*/  BAR.SYNC.DEFER_BLOCKING 0x0 ;  /* 0x0000000000007b1d */ /* 0x000fec0000010000 */
[----:B------:R-:W-:Y:S05]  /*0e60*/  @P2 BRA `(.L_x_11) ;  /* 0x0000000000402947 */ /* 0x000fea0003800000 */
[----:B------:R-:W-:Y:S01]  /*0e70*/  LDS R6, [R7+-0x4] ;  /* 0xfffffc0007067984 */ /* 0x000fe20000000800 */
[----:B------:R-:W3:Y:S01]  /*0e80*/  LDC.64 R8, c[0x0][0x388] ;  /* 0x0000e200ff087b82 */ /* 0x000ee20000000a00 */
[----:B------:R-:W-:Y:S02]  /*0e90*/  IMAD R2, R11, UR7, R2 ;  /* 0x000000070b027c24 */ /* 0x000fe4000f8e0202 */
[----:B--2---:R-:W2:Y:S02]  /*0ea0*/  LDS R13, [R7+0x4] ;  /* 0x00000400070d7984 */ /* 0x004ea40000000800 */
[----:B------:R-:W-:Y:S02]  /*0eb0*/  IMAD R5, R2, UR7, R5 ;  /* 0x0000000702057c24 */ /* 0x000fe4000f8e0205 */
[----:B0-----:R-:W0:Y:S04]  /*0ec0*/  LDS R15, [R7+-0x20] ;  /* 0xffffe000070f7984 */ /* 0x001e280000000800 */
[----:B------:R-:W4:Y:S04]  /*0ed0*/  LDS R17, [R7+0x20] ;  /* 0x0000200007117984 */ /* 0x000f280000000800 */
[----:B------:R-:W1:Y:S01]  /*0ee0*/  LDS R0, [R7] ;  /* 0x0000000007007984 */ /* 0x000e620000000800 */
[----:B---3--:R-:W-:-:S04]  /*0ef0*/  IMAD.WIDE.U32 R8, R5, 0x4, R8 ;  /* 0x0000000405087825 */ /* 0x008fc800078e0008 */
[----:B--2---:R-:W-:-:S04]  /*0f00*/  FADD R6, R6, R13 ;  /* 0x0000000d06067221 */ /* 0x004fc80000000000 */
[----:B0-----:R-:W-:-:S04]  /*0f10*/  FADD R6, R6, R15 ;  /* 0x0000000f06067221 */ /* 0x001fc80000000000 */
[----:B----4-:R-:W-:-:S04]  /*0f20*/  FADD R6, R6, R17 ;  /* 0x0000001106067221 */ /* 0x010fc80000000000 */
[----:B-1----:R-:W-:-:S04]  /*0f30*/  FADD R3, R3, R6 ;  /* 0x0000000603037221 */ /* 0x002fc80000000000 */
[----:B-----5:R-:W-:-:S04]  /*0f40*/  FADD R3, R3, R4 ;  /* 0x0000000403037221 */ /* 0x020fc80000000000 */
[----:B------:R-:W-:-:S05]  /*0f50*/  FFMA R3, R3, 2, R0 ;  /* 0x4000000003037823 */ /* 0x000fca0000000000 */
[----:B------:R3:W-:Y:S02]  /*0f60*/  STG.E desc[UR8][R8.64], R3 ;  /* 0x0000000308007986 */ /* 0x0007e4000c101908 */
.L_x_11:
[----:B------:R-:W-:Y:S05]  /*0f70*/  BSYNC.RECONVERGENT B0 ;  /* 0x0000000000007941 */ /* 0x000fea0003800200 */
.L_x_10:
[----:B------:R-:W-:Y:S06]  /*0f80*/  BAR.SYNC.DEFER_BLOCKING 0x0 ;  /* 0x0000000000007b1d */ /* 0x000fec0000010000 */
[----:B-----5:R-:W-:Y:S01]  /*0f90*/  STS [R7], R4 ;  /* 0x0000000407007388 */ /* 0x020fe20000000800 */
[----:B------:R-:W-:Y:S05]  /*0fa0*/  EXIT ;  /* 0x000000000000794d */ /* 0x000fea0003800000 */
.L_x_12:
[----:B------:R-:W-:-:S00]  /*0fb0*/  BRA `(.L_x_12) ;  /* 0xfffffffc00fc7947 */ /* 0x000fc0000383ffff */
[----:B------:R-:W-:-:S00]  /*0fc0*/  NOP ;  /* 0x0000000000007918 */ /* 0x000fc00000000000 */
        /* <DEDUP_REMOVED lines=11> */
.L_x_13:


//--------------------- .nv.shared._Z14stencil_kernelPfS_j --------------------------
	.section	.nv.shared._Z14stencil_kernelPfS_j,"aw",@nobits
	.sectionflags	@""
	.align	4
.nv.shared._Z14stencil_kernelPfS_j:
	.zero		1280


//--------------------- .nv.shared.reserved.0     --------------------------
	.section	.nv.shared.reserved.0,"aw",@nobits
	.weak		__nv_reservedSMEM_offset_0_alias
	.size		__nv_reservedSMEM_offset_0_alias, 0, 64
	.other		__nv_reservedSMEM_offset_0_alias,@"STO_CUDA_RESERVED_SHARED STV_DEFAULT"
__nv_reservedSMEM_offset_0_alias:
	.zero		0
	.zero		64


//--------------------- .nv.constant0._Z14stencil_kernelPfS_j --------------------------
	.section	.nv.constant0._Z14stencil_kernelPfS_j,"a",@progbits
	.sectionflags	@""
	.align	4
.nv.constant0._Z14stencil_kernelPfS_j:
	.zero		916


//--------------------- SYMBOLS --------------------------

	.type		.nv.reservedSmem.offset0,@object
	.size		.nv.reservedSmem.offset0,0x4
	.type		.nv.reservedSmem.cap,@object
	.size		.nv.reservedSmem.cap,0x4
